	.headerflags	@"EF_CUDA_TEXMODE_UNIFIED EF_CUDA_64BIT_ADDRESS EF_CUDA_ACCELERATORS EF_CUDA_SM90 EF_CUDA_VIRTUAL_SM(EF_CUDA_SM90)"
	.elftype	@"ET_EXEC"


//--------------------- .nv.info                  --------------------------
	.section	.nv.info,"",@"SHT_CUDA_INFO"
	.align	4


	//----- nvinfo : EIATTR_REGCOUNT
	.align		4
        /*0000*/ 	.byte	0x04, 0x2f
        /*0002*/ 	.short	(.L_1 - .L_0)
	.align		4
.L_0:
        /*0004*/ 	.word	index@(triton_poi_fused_add_convolution_2)
        /*0008*/ 	.word	0x00000020


	//----- nvinfo : EIATTR_MIN_STACK_SIZE
	.align		4
.L_1:
        /*000c*/ 	.byte	0x04, 0x12
        /*000e*/ 	.short	(.L_3 - .L_2)
	.align		4
.L_2:
        /*0010*/ 	.word	index@(triton_poi_fused_add_convolution_2)
        /*0014*/ 	.word	0x00000000


	//----- nvinfo : EIATTR_FRAME_SIZE
	.align		4
.L_3:
        /*0018*/ 	.byte	0x04, 0x11
        /*001a*/ 	.short	(.L_5 - .L_4)
	.align		4
.L_4:
        /*001c*/ 	.word	index@(triton_poi_fused_add_convolution_2)
        /*0020*/ 	.word	0x00000000


	//----- nvinfo : EIATTR_MIN_STACK_SIZE
	.align		4
.L_5:
        /*0024*/ 	.byte	0x04, 0x12
        /*0026*/ 	.short	(.L_7 - .L_6)
	.align		4
.L_6:
        /*0028*/ 	.word	index@(triton_poi_fused_add_convolution_2)
        /*002c*/ 	.word	0x00000000
.L_7:


//--------------------- .nv.info.triton_poi_fused_add_convolution_2 --------------------------
	.section	.nv.info.triton_poi_fused_add_convolution_2,"",@"SHT_CUDA_INFO"
	.sectionflags	@""
	.align	4


	//----- nvinfo : EIATTR_CUDA_API_VERSION
	.align		4
        /*0000*/ 	.byte	0x04, 0x37
        /*0002*/ 	.short	(.L_9 - .L_8)
.L_8:
        /*0004*/ 	.word	0x0000007c


	//----- nvinfo : EIATTR_KPARAM_INFO
	.align		4
.L_9:
        /*0008*/ 	.byte	0x04, 0x17
        /*000a*/ 	.short	(.L_11 - .L_10)
.L_10:
        /*000c*/ 	.word	0x00000000
        /*0010*/ 	.short	0x0005
        /*0012*/ 	.short	0x0024
        /*0014*/ 	.byte	0x00, 0xf0, 0x11, 0x00


	//----- nvinfo : EIATTR_KPARAM_INFO
	.align		4
.L_11:
        /*0018*/ 	.byte	0x04, 0x17
        /*001a*/ 	.short	(.L_13 - .L_12)
.L_12:
        /*001c*/ 	.word	0x00000000
        /*0020*/ 	.short	0x0004
        /*0022*/ 	.short	0x0020
        /*0024*/ 	.byte	0x00, 0xf0, 0x11, 0x00


	//----- nvinfo : EIATTR_KPARAM_INFO
	.align		4
.L_13:
        /*0028*/ 	.byte	0x04, 0x17
        /*002a*/ 	.short	(.L_15 - .L_14)
.L_14:
        /*002c*/ 	.word	0x00000000
        /*0030*/ 	.short	0x0003
        /*0032*/ 	.short	0x0018
        /*0034*/ 	.byte	0x00, 0xf4, 0x21, 0x00


	//----- nvinfo : EIATTR_KPARAM_INFO
	.align		4
.L_15:
        /*0038*/ 	.byte	0x04, 0x17
        /*003a*/ 	.short	(.L_17 - .L_16)
.L_16:
        /*003c*/ 	.word	0x00000000
        /*0040*/ 	.short	0x0002
        /*0042*/ 	.short	0x0010
        /*0044*/ 	.byte	0x00, 0xf4, 0x21, 0x00


	//----- nvinfo : EIATTR_KPARAM_INFO
	.align		4
.L_17:
        /*0048*/ 	.byte	0x04, 0x17
        /*004a*/ 	.short	(.L_19 - .L_18)
.L_18:
        /*004c*/ 	.word	0x00000000
        /*0050*/ 	.short	0x0001
        /*0052*/ 	.short	0x0008
        /*0054*/ 	.byte	0x00, 0xf4, 0x21, 0x00


	//----- nvinfo : EIATTR_KPARAM_INFO
	.align		4
.L_19:
        /*0058*/ 	.byte	0x04, 0x17
        /*005a*/ 	.short	(.L_21 - .L_20)
.L_20:
        /*005c*/ 	.word	0x00000000
        /*0060*/ 	.short	0x0000
        /*0062*/ 	.short	0x0000
        /*0064*/ 	.byte	0x00, 0xf4, 0x21, 0x00


	//----- nvinfo : EIATTR_SPARSE_MMA_MASK
	.align		4
.L_21:
        /*0068*/ 	.byte	0x03, 0x50
        /*006a*/ 	.short	0x0000


	//----- nvinfo : EIATTR_MAXREG_COUNT
	.align		4
        /*006c*/ 	.byte	0x03, 0x1b
        /*006e*/ 	.short	0x00ff


	//----- nvinfo : EIATTR_EXIT_INSTR_OFFSETS
	.align		4
        /*0070*/ 	.byte	0x04, 0x1c
        /*0072*/ 	.short	(.L_23 - .L_22)


	//   ....[0]....
.L_22:
        /*0074*/ 	.word	0x00000a60


	//----- nvinfo : EIATTR_REQNTID
	.align		4
.L_23:
        /*0078*/ 	.byte	0x04, 0x10
        /*007a*/ 	.short	(.L_25 - .L_24)
.L_24:
        /*007c*/ 	.word	0x00000100
        /*0080*/ 	.word	0x00000001
        /*0084*/ 	.word	0x00000001


	//----- nvinfo : EIATTR_CBANK_PARAM_SIZE
	.align		4
.L_25:
        /*0088*/ 	.byte	0x03, 0x19
        /*008a*/ 	.short	0x0028


	//----- nvinfo : EIATTR_PARAM_CBANK
	.align		4
        /*008c*/ 	.byte	0x04, 0x0a
        /*008e*/ 	.short	(.L_27 - .L_26)
	.align		4
.L_26:
        /*0090*/ 	.word	index@(.nv.constant0.triton_poi_fused_add_convolution_2)
        /*0094*/ 	.short	0x0210
        /*0096*/ 	.short	0x0028


	//----- nvinfo : EIATTR_SW_WAR
	.align		4
.L_27:
        /*0098*/ 	.byte	0x04, 0x36
        /*009a*/ 	.short	(.L_29 - .L_28)
.L_28:
        /*009c*/ 	.word	0x00000008
.L_29:


//--------------------- .nv.callgraph             --------------------------
	.section	.nv.callgraph,"",@"SHT_CUDA_CALLGRAPH"
	.align	4
	.sectionentsize	8
	.align		4
        /*0000*/ 	.word	0x00000000
	.align		4
        /*0004*/ 	.word	0xffffffff
	.align		4
        /*0008*/ 	.word	0x00000000
	.align		4
        /*000c*/ 	.word	0xfffffffe
	.align		4
        /*0010*/ 	.word	0x00000000
	.align		4
        /*0014*/ 	.word	0xfffffffd
	.align		4
        /*0018*/ 	.word	0x00000000
	.align		4
        /*001c*/ 	.word	0xfffffffc


//--------------------- .text.triton_poi_fused_add_convolution_2 --------------------------
	.section	.text.triton_poi_fused_add_convolution_2,"ax",@progbits
	.sectionflags	@"SHF_BARRIERS=1"
	.align	128
        .global         triton_poi_fused_add_convolution_2
        .type           triton_poi_fused_add_convolution_2,@function
        .size           triton_poi_fused_add_convolution_2,(.L_x_1 - triton_poi_fused_add_convolution_2)
        .other          triton_poi_fused_add_convolution_2,@"STO_CUDA_ENTRY STV_DEFAULT"
triton_poi_fused_add_convolution_2:
.text.triton_poi_fused_add_convolution_2:
[----:B------:R-:W-:Y:S01]  /*0000*/  LDC R1, c[0x0][0x28] ;  /* 0x00000a00ff017b82 */ /* 0x000fe20000000800 */
[----:B------:R-:W1:Y:S07]  /*0010*/  S2R R2, SR_TID.X ;  /* 0x0000000000027919 */ /* 0x000e6e0000002100 */
[----:B------:R-:W2:Y:S01]  /*0020*/  LDC.64 R4, c[0x0][0x218] ;  /* 0x00008600ff047b82 */ /* 0x000ea20000000a00 */
[----:B------:R-:W-:Y:S01]  /*0030*/  ULDC.64 UR6, c[0x0][0x208] ;  /* 0x0000820000067ab9 */ /* 0x000fe20000000a00 */
[----:B------:R-:W3:Y:S01]  /*0040*/  S2R R0, SR_CTAID.Y ;  /* 0x0000000000007919 */ /* 0x000ee20000002600 */
[----:B------:R-:W4:Y:S05]  /*0050*/  S2R R3, SR_CTAID.X ;  /* 0x0000000000037919 */ /* 0x000f2a0000002500 */
[----:B------:R-:W5:Y:S01]  /*0060*/  LDC.64 R8, c[0x0][0x210] ;  /* 0x00008400ff087b82 */ /* 0x000f620000000a00 */
[----:B-1----:R-:W-:Y:S01]  /*0070*/  IMAD.SHL.U32 R28, R2, 0x4, RZ ;  /* 0x00000004021c7824 */ /* 0x002fe200078e00ff */
[----:B------:R-:W-:-:S02]  /*0080*/  SHF.R.U32.HI R6, RZ, 0x2, R2 ;  /* 0x00000002ff067819 */ /* 0x000fc40000011602 */
[----:B---3--:R-:W-:Y:S02]  /*0090*/  SHF.L.U32 R11, R0, 0x4, RZ ;  /* 0x00000004000b7819 */ /* 0x008fe400000006ff */
[----:B------:R-:W-:Y:S02]  /*00a0*/  SHF.R.S32.HI R7, RZ, 0x1b, R0 ;  /* 0x0000001bff077819 */ /* 0x000fe40000011400 */
[----:B------:R-:W-:Y:S02]  /*00b0*/  LOP3.LUT R0, R11, 0xc, R28, 0xf8, !PT ;  /* 0x0000000c0b007812 */ /* 0x000fe400078ef81c */
[----:B------:R-:W-:-:S04]  /*00c0*/  SGXT R7, R7, 0x1 ;  /* 0x000000010707781a */ /* 0x000fc80000000200 */
[----:B------:R-:W-:-:S04]  /*00d0*/  LEA.HI R7, R7, R0, RZ, 0x8 ;  /* 0x0000000007077211 */ /* 0x000fc800078f40ff */
[C---:B------:R-:W-:Y:S02]  /*00e0*/  LOP3.LUT R13, R7.reuse, 0xffffff00, RZ, 0xc0, !PT ;  /* 0xffffff00070d7812 */ /* 0x040fe400078ec0ff */
[----:B------:R-:W-:-:S03]  /*00f0*/  SHF.L.U32 R7, R7, 0xc, RZ ;  /* 0x0000000c07077819 */ /* 0x000fc600000006ff */
[----:B------:R-:W-:Y:S01]  /*0100*/  IMAD.IADD R13, R0, 0x1, -R13 ;  /* 0x00000001000d7824 */ /* 0x000fe200078e0a0d */
[----:B------:R-:W-:Y:S02]  /*0110*/  SGXT.U32 R0, R6, 0x6 ;  /* 0x000000060600781a */ /* 0x000fe40000000000 */
[----:B------:R-:W-:Y:S01]  /*0120*/  LOP3.LUT R6, R7, 0xfff00000, RZ, 0xc0, !PT ;  /* 0xfff0000007067812 */ /* 0x000fe200078ec0ff */
[----:B--2---:R-:W-:Y:S01]  /*0130*/  IMAD.WIDE R4, R13, 0x4, R4 ;  /* 0x000000040d047825 */ /* 0x004fe200078e0204 */
[----:B----4-:R-:W-:Y:S02]  /*0140*/  PRMT R25, R0, 0x6540, R3 ;  /* 0x0000654000197816 */ /* 0x010fe40000000003 */
[----:B------:R-:W-:-:S05]  /*0150*/  IADD3 R6, R13, R6, RZ ;  /* 0x000000060d067210 */ /* 0x000fca0007ffe0ff */
[----:B------:R-:W-:Y:S02]  /*0160*/  IMAD R25, R25, 0x100, R6 ;  /* 0x0000010019197824 */ /* 0x000fe400078e0206 */
[----:B------:R-:W2:Y:S02]  /*0170*/  LDG.E.EL.128 R4, desc[UR6][R4.64] ;  /* 0x0000000604047981 */ /* 0x000ea4000c2e1d00 */
[----:B-----5:R-:W-:-:S06]  /*0180*/  IMAD.WIDE R12, R25, 0x4, R8 ;  /* 0x00000004190c7825 */ /* 0x020fcc00078e0208 */
[----:B------:R-:W2:Y:S01]  /*0190*/  LDG.E.EL.128 R12, desc[UR6][R12.64] ;  /* 0x000000060c0c7981 */ /* 0x000ea2000c2e1d00 */
[----:B------:R-:W-:-:S05]  /*01a0*/  IADD3 R17, R25, 0x4000, RZ ;  /* 0x0000400019117810 */ /* 0x000fca0007ffe0ff */
[----:B------:R-:W-:-:S06]  /*01b0*/  IMAD.WIDE R16, R17, 0x4, R8 ;  /* 0x0000000411107825 */ /* 0x000fcc00078e0208 */
[----:B------:R-:W3:Y:S01]  /*01c0*/  LDG.E.EL.128 R16, desc[UR6][R16.64] ;  /* 0x0000000610107981 */ /* 0x000ee2000c2e1d00 */
[----:B------:R-:W1:Y:S01]  /*01d0*/  S2UR UR5, SR_CgaCtaId ;  /* 0x00000000000579c3 */ /* 0x000e620000008800 */
[----:B------:R-:W-:-:S04]  /*01e0*/  SHF.R.U32.HI R10, RZ, 0x6, R2 ;  /* 0x00000006ff0a7819 */ /* 0x000fc80000011602 */
[----:B------:R-:W-:Y:S02]  /*01f0*/  SGXT.U32 R10, R10, 0x2 ;  /* 0x000000020a0a781a */ /* 0x000fe40000000000 */
[----:B------:R-:W-:Y:S02]  /*0200*/  LOP3.LUT R24, R28, 0xfc, RZ, 0xc0, !PT ;  /* 0x000000fc1c187812 */ /* 0x000fe400078ec0ff */
[----:B------:R-:W-:Y:S02]  /*0210*/  LOP3.LUT R10, R11, R10, RZ, 0xfc, !PT ;  /* 0x0000000a0b0a7212 */ /* 0x000fe400078efcff */
[----:B------:R-:W-:Y:S01]  /*0220*/  SHF.L.U32 R11, R2, 0xa, RZ ;  /* 0x0000000a020b7819 */ /* 0x000fe200000006ff */
[----:B------:R-:W-:Y:S01]  /*0230*/  UMOV UR4, 0x400 ;  /* 0x0000040000047882 */ /* 0x000fe20000000000 */
[----:B------:R-:W-:Y:S01]  /*0240*/  VIADD R21, R25, 0x8000 ;  /* 0x0000800019157836 */ /* 0x000fe20000000000 */
[----:B------:R-:W-:Y:S02]  /*0250*/  PRMT R3, R24, 0x6540, R3 ;  /* 0x0000654018037816 */ /* 0x000fe40000000003 */
[----:B------:R-:W-:-:S02]  /*0260*/  LOP3.LUT R11, R11, 0xc00, RZ, 0xc0, !PT ;  /* 0x00000c000b0b7812 */ /* 0x000fc400078ec0ff */
[----:B------:R-:W-:Y:S01]  /*0270*/  IADD3 R25, R25, 0xc000, RZ ;  /* 0x0000c00019197810 */ /* 0x000fe20007ffe0ff */
[----:B------:R-:W-:Y:S01]  /*0280*/  IMAD.WIDE R20, R21, 0x4, R8 ;  /* 0x0000000415147825 */ /* 0x000fe200078e0208 */
[C---:B------:R-:W-:Y:S01]  /*0290*/  LOP3.LUT R2, R11.reuse, 0x100, RZ, 0xfc, !PT ;  /* 0x000001000b027812 */ /* 0x040fe200078efcff */
[----:B-1----:R-:W-:Y:S02]  /*02a0*/  UPRMT UR4, UR5, 0x654, UR4 ;  /* 0x0000065405047896 */ /* 0x002fe40008000004 */
[----:B------:R-:W-:Y:S01]  /*02b0*/  IMAD R3, R10, 0x1000, R3 ;  /* 0x000010000a037824 */ /* 0x000fe200078e0203 */
[----:B------:R-:W-:Y:S01]  /*02c0*/  LOP3.LUT R0, R11, R0, RZ, 0xfc, !PT ;  /* 0x000000000b007212 */ /* 0x000fe200078efcff */
[----:B------:R-:W-:Y:S01]  /*02d0*/  IMAD.WIDE R8, R25, 0x4, R8 ;  /* 0x0000000419087825 */ /* 0x000fe200078e0208 */
[C---:B------:R-:W-:Y:S01]  /*02e0*/  LOP3.LUT R10, R11.reuse, 0x200, RZ, 0xfc, !PT ;  /* 0x000002000b0a7812 */ /* 0x040fe200078efcff */
[----:B------:R-:W4:Y:S01]  /*02f0*/  LDG.E.EL.128 R20, desc[UR6][R20.64] ;  /* 0x0000000614147981 */ /* 0x000f22000c2e1d00 */
[----:B------:R-:W-:-:S02]  /*0300*/  LOP3.LUT R24, R11, 0x300, RZ, 0xfc, !PT ;  /* 0x000003000b187812 */ /* 0x000fc400078efcff */
[----:B------:R-:W-:Y:S02]  /*0310*/  LEA.HI R25, R11, UR4, RZ, 0x1a ;  /* 0x000000040b197c11 */ /* 0x000fe4000f8fd0ff */
[----:B------:R-:W-:Y:S02]  /*0320*/  LEA.HI R11, R2, UR4, RZ, 0x1a ;  /* 0x00000004020b7c11 */ /* 0x000fe4000f8fd0ff */
[----:B------:R-:W-:Y:S02]  /*0330*/  LEA.HI R29, R24, UR4, RZ, 0x1a ;  /* 0x00000004181d7c11 */ /* 0x000fe4000f8fd0ff */
[----:B------:R-:W-:Y:S02]  /*0340*/  LEA.HI R27, R10, UR4, RZ, 0x1a ;  /* 0x000000040a1b7c11 */ /* 0x000fe4000f8fd0ff */
[C---:B------:R-:W-:Y:S02]  /*0350*/  LEA R24, R0.reuse, R11, 0x2 ;  /* 0x0000000b00187211 */ /* 0x040fe400078e10ff */
[----:B------:R-:W5:Y:S01]  /*0360*/  LDG.E.EL.128 R8, desc[UR6][R8.64] ;  /* 0x0000000608087981 */ /* 0x000f62000c2e1d00 */
[----:B------:R-:W-:-:S02]  /*0370*/  IMAD R2, R0, 0x4, R27 ;  /* 0x0000000400027824 */ /* 0x000fc400078e021b */
[----:B------:R-:W1:Y:S01]  /*0380*/  LDC.64 R26, c[0x0][0x220] ;  /* 0x00008800ff1a7b82 */ /* 0x000e620000000a00 */
[C---:B------:R-:W-:Y:S02]  /*0390*/  LEA R25, R0.reuse, R25, 0x2 ;  /* 0x0000001900197211 */ /* 0x040fe400078e10ff */
[----:B------:R-:W-:Y:S01]  /*03a0*/  LEA R0, R0, R29, 0x2 ;  /* 0x0000001d00007211 */ /* 0x000fe200078e10ff */
[----:B--2---:R-:W-:Y:S01]  /*03b0*/  FADD R29, R12, R4 ;  /* 0x000000040c1d7221 */ /* 0x004fe20000000000 */
[----:B------:R-:W-:Y:S01]  /*03c0*/  FADD R13, R13, R5 ;  /* 0x000000050d0d7221 */ /* 0x000fe20000000000 */
[----:B------:R-:W-:-:S03]  /*03d0*/  FADD R15, R15, R7 ;  /* 0x000000070f0f7221 */ /* 0x000fc60000000000 */
[----:B------:R2:W-:Y:S04]  /*03e0*/  STS [R25], R29 ;  /* 0x0000001d19007388 */ /* 0x0005e80000000800 */
[----:B------:R1:W-:Y:S01]  /*03f0*/  STS [R24+0x400], R13 ;  /* 0x0004000d18007388 */ /* 0x0003e20000000800 */
[----:B--2---:R-:W-:Y:S01]  /*0400*/  FADD R29, R14, R6 ;  /* 0x000000060e1d7221 */ /* 0x004fe20000000000 */
[----:B-1----:R-:W-:-:S04]  /*0410*/  IMAD.WIDE R12, R3, 0x4, R26 ;  /* 0x00000004030c7825 */ /* 0x002fc800078e021a */
[----:B------:R-:W-:Y:S04]  /*0420*/  STS [R2+0x800], R29 ;  /* 0x0008001d02007388 */ /* 0x000fe80000000800 */
[----:B------:R1:W-:Y:S04]  /*0430*/  STS [R0+0xc00], R15 ;  /* 0x000c000f00007388 */ /* 0x0003e80000000800 */
[----:B-1----:R-:W2:Y:S01]  /*0440*/  LDG.E.EL.128 R12, desc[UR6][R12.64] ;  /* 0x000000060c0c7981 */ /* 0x002ea2000c2e1d00 */
[----:B---3--:R-:W-:Y:S01]  /*0450*/  FADD R16, R16, R4 ;  /* 0x0000000410107221 */ /* 0x008fe20000000000 */
[----:B------:R-:W-:Y:S01]  /*0460*/  FADD R17, R17, R5 ;  /* 0x0000000511117221 */ /* 0x000fe20000000000 */
[----:B------:R-:W-:Y:S01]  /*0470*/  IADD3 R29, R3, 0x4000, RZ ;  /* 0x00004000031d7810 */ /* 0x000fe20007ffe0ff */
[----:B------:R-:W-:-:S02]  /*0480*/  FADD R18, R18, R6 ;  /* 0x0000000612127221 */ /* 0x000fc40000000000 */
[----:B------:R-:W-:Y:S01]  /*0490*/  STS [R25+0x100], R16 ;  /* 0x0001001019007388 */ /* 0x000fe20000000800 */
[----:B------:R-:W-:-:S03]  /*04a0*/  FADD R19, R19, R7 ;  /* 0x0000000713137221 */ /* 0x000fc60000000000 */
[----:B------:R1:W-:Y:S04]  /*04b0*/  STS [R24+0x500], R17 ;  /* 0x0005001118007388 */ /* 0x0003e80000000800 */
[----:B------:R-:W-:Y:S01]  /*04c0*/  STS [R2+0x900], R18 ;  /* 0x0009001202007388 */ /* 0x000fe20000000800 */
[----:B-1----:R-:W-:-:S03]  /*04d0*/  IMAD.WIDE R16, R29, 0x4, R26 ;  /* 0x000000041d107825 */ /* 0x002fc600078e021a */
[----:B------:R1:W-:Y:S04]  /*04e0*/  STS [R0+0xd00], R19 ;  /* 0x000d001300007388 */ /* 0x0003e80000000800 */
[----:B-1----:R-:W3:Y:S01]  /*04f0*/  LDG.E.EL.128 R16, desc[UR6][R16.64] ;  /* 0x0000000610107981 */ /* 0x002ee2000c2e1d00 */
[--C-:B----4-:R-:W-:Y:S01]  /*0500*/  FADD R20, R20, R4.reuse ;  /* 0x0000000414147221 */ /* 0x110fe20000000000 */
[--C-:B------:R-:W-:Y:S01]  /*0510*/  FADD R21, R21, R5.reuse ;  /* 0x0000000515157221 */ /* 0x100fe20000000000 */
[----:B-----5:R-:W-:Y:S01]  /*0520*/  FADD R8, R8, R4 ;  /* 0x0000000408087221 */ /* 0x020fe20000000000 */
[----:B------:R-:W-:Y:S01]  /*0530*/  FADD R9, R9, R5 ;  /* 0x0000000509097221 */ /* 0x000fe20000000000 */
[----:B------:R-:W-:Y:S01]  /*0540*/  VIADD R4, R3, 0x8000 ;  /* 0x0000800003047836 */ /* 0x000fe20000000000 */
[----:B------:R-:W-:Y:S01]  /*0550*/  IADD3 R5, R3, 0xc000, RZ ;  /* 0x0000c00003057810 */ /* 0x000fe20007ffe0ff */
[----:B------:R-:W-:Y:S01]  /*0560*/  STS [R25+0x200], R20 ;  /* 0x0002001419007388 */ /* 0x000fe20000000800 */
[----:B------:R-:W-:Y:S01]  /*0570*/  FADD R22, R22, R6 ;  /* 0x0000000616167221 */ /* 0x000fe20000000000 */
[----:B------:R-:W-:-:S02]  /*0580*/  FADD R23, R23, R7 ;  /* 0x0000000717177221 */ /* 0x000fc40000000000 */
[----:B------:R1:W-:Y:S04]  /*0590*/  STS [R24+0x600], R21 ;  /* 0x0006001518007388 */ /* 0x0003e80000000800 */
[----:B------:R-:W-:Y:S01]  /*05a0*/  STS [R2+0xa00], R22 ;  /* 0x000a001602007388 */ /* 0x000fe20000000800 */
[----:B-1----:R-:W-:-:S03]  /*05b0*/  IMAD.WIDE R20, R4, 0x4, R26 ;  /* 0x0000000404147825 */ /* 0x002fc600078e021a */
[----:B------:R1:W-:Y:S01]  /*05c0*/  STS [R0+0xe00], R23 ;  /* 0x000e001700007388 */ /* 0x0003e20000000800 */
[----:B------:R-:W-:-:S03]  /*05d0*/  IMAD.WIDE R26, R5, 0x4, R26 ;  /* 0x00000004051a7825 */ /* 0x000fc600078e021a */
[----:B------:R-:W-:Y:S04]  /*05e0*/  STS [R25+0x300], R8 ;  /* 0x0003000819007388 */ /* 0x000fe80000000800 */
[----:B------:R4:W-:Y:S04]  /*05f0*/  STS [R24+0x700], R9 ;  /* 0x0007000918007388 */ /* 0x0009e80000000800 */
[----:B-1----:R-:W5:Y:S04]  /*0600*/  LDG.E.EL.128 R20, desc[UR6][R20.64] ;  /* 0x0000000614147981 */ /* 0x002f68000c2e1d00 */
[----:B----4-:R-:W4:Y:S01]  /*0610*/  LDG.E.EL.128 R24, desc[UR6][R26.64] ;  /* 0x000000061a187981 */ /* 0x010f22000c2e1d00 */
[----:B------:R-:W-:Y:S01]  /*0620*/  FADD R10, R10, R6 ;  /* 0x000000060a0a7221 */ /* 0x000fe20000000000 */
[----:B------:R-:W-:-:S04]  /*0630*/  FADD R11, R11, R7 ;  /* 0x000000070b0b7221 */ /* 0x000fc80000000000 */
[----:B------:R1:W-:Y:S04]  /*0640*/  STS [R2+0xb00], R10 ;  /* 0x000b000a02007388 */ /* 0x0003e80000000800 */
[----:B------:R1:W-:Y:S01]  /*0650*/  STS [R0+0xf00], R11 ;  /* 0x000f000b00007388 */ /* 0x0003e20000000800 */
[----:B------:R-:W-:-:S04]  /*0660*/  SHF.R.U32.HI R6, RZ, 0x8, R28 ;  /* 0x00000008ff067819 */ /* 0x000fc8000001161c */
[----:B------:R-:W-:-:S04]  /*0670*/  SGXT.U32 R6, R6, 0x2 ;  /* 0x000000020606781a */ /* 0x000fc80000000000 */
[----:B------:R-:W-:-:S04]  /*0680*/  LOP3.LUT R7, R6, 0x3fc, R28, 0xf8, !PT ;  /* 0x000003fc06077812 */ /* 0x000fc800078ef81c */
[----:B------:R-:W-:Y:S01]  /*0690*/  LEA R8, R7, UR4, 0x2 ;  /* 0x0000000407087c11 */ /* 0x000fe2000f8e10ff */
[----:B------:R-:W-:Y:S01]  /*06a0*/  BAR.SYNC.DEFER_BLOCKING 0x0 ;  /* 0x0000000000007b1d */ /* 0x000fe20000010000 */
[----:B------:R-:W-:Y:S02]  /*06b0*/  LOP3.LUT R28, R28, 0x3fc, RZ, 0xc0, !PT ;  /* 0x000003fc1c1c7812 */ /* 0x000fe400078ec0ff */
[----:B------:R-:W-:-:S03]  /*06c0*/  LEA R9, R6, UR4, 0x2 ;  /* 0x0000000406097c11 */ /* 0x000fc6000f8e10ff */
[----:B------:R-:W2:Y:S01]  /*06d0*/  LDS R7, [R8] ;  /* 0x0000000008077984 */ /* 0x000ea20000000800 */
[----:B-1----:R-:W-:-:S05]  /*06e0*/  LEA R10, R28, R9, 0x2 ;  /* 0x000000091c0a7211 */ /* 0x002fca00078e10ff */
[----:B------:R-:W1:Y:S04]  /*06f0*/  LDS R8, [R10+0x4] ;  /* 0x000004000a087984 */ /* 0x000e680000000800 */
[----:B------:R-:W1:Y:S04]  /*0700*/  LDS R9, [R10+0x8] ;  /* 0x000008000a097984 */ /* 0x000e680000000800 */
[----:B------:R1:W2:Y:S01]  /*0710*/  LDS R2, [R10+0xc] ;  /* 0x00000c000a027984 */ /* 0x0002a20000000800 */
[----:B0-----:R-:W-:-:S04]  /*0720*/  LOP3.LUT R0, R28, 0x400, RZ, 0xfc, !PT ;  /* 0x000004001c007812 */ /* 0x001fc800078efcff */
[----:B------:R-:W-:-:S04]  /*0730*/  SHF.R.U32.HI R0, RZ, 0x6, R0 ;  /* 0x00000006ff007819 */ /* 0x000fc80000011600 */
[----:B------:R-:W-:-:S05]  /*0740*/  LOP3.LUT R0, R0, 0x1c, RZ, 0xc0, !PT ;  /* 0x0000001c00007812 */ /* 0x000fca00078ec0ff */
[----:B------:R-:W-:-:S05]  /*0750*/  VIADD R11, R0, UR4 ;  /* 0x00000004000b7c36 */ /* 0x000fca0008000000 */
[C---:B------:R-:W-:Y:S02]  /*0760*/  LEA R11, R28.reuse, R11, 0x2 ;  /* 0x0000000b1c0b7211 */ /* 0x040fe400078e10ff */
[C---:B-1----:R-:W-:Y:S02]  /*0770*/  LOP3.LUT R10, R28.reuse, 0xc00, RZ, 0xfc, !PT ;  /* 0x00000c001c0a7812 */ /* 0x042fe400078efcff */
[----:B------:R-:W-:Y:S02]  /*0780*/  LOP3.LUT R0, R28, 0x800, RZ, 0xfc, !PT ;  /* 0x000008001c007812 */ /* 0x000fe400078efcff */
[----:B------:R-:W-:Y:S02]  /*0790*/  SHF.R.U32.HI R10, RZ, 0x6, R10 ;  /* 0x00000006ff0a7819 */ /* 0x000fe4000001160a */
[----:B------:R-:W-:Y:S02]  /*07a0*/  SHF.R.U32.HI R0, RZ, 0x6, R0 ;  /* 0x00000006ff007819 */ /* 0x000fe40000011600 */
[----:B------:R-:W-:-:S02]  /*07b0*/  LOP3.LUT R10, R10, 0x3c, RZ, 0xc0, !PT ;  /* 0x0000003c0a0a7812 */ /* 0x000fc400078ec0ff */
[----:B------:R-:W-:Y:S01]  /*07c0*/  LOP3.LUT R0, R0, 0x2c, RZ, 0xc0, !PT ;  /* 0x0000002c00007812 */ /* 0x000fe200078ec0ff */
[----:B--2---:R-:W-:Y:S02]  /*07d0*/  FADD R12, R12, R7 ;  /* 0x000000070c0c7221 */ /* 0x004fe40000000000 */
[----:B------:R-:W0:Y:S01]  /*07e0*/  LDC.64 R6, c[0x0][0x228] ;  /* 0x00008a00ff067b82 */ /* 0x000e220000000a00 */
[----:B------:R-:W-:Y:S01]  /*07f0*/  FADD R13, R13, R8 ;  /* 0x000000080d0d7221 */ /* 0x000fe20000000000 */
[----:B------:R-:W-:Y:S01]  /*0800*/  FADD R14, R14, R9 ;  /* 0x000000090e0e7221 */ /* 0x000fe20000000000 */
[----:B------:R-:W-:Y:S02]  /*0810*/  FADD R15, R15, R2 ;  /* 0x000000020f0f7221 */ /* 0x000fe40000000000 */
[----:B------:R-:W3:Y:S01]  /*0820*/  LDS R2, [R11+0x100c] ;  /* 0x00100c000b027984 */ /* 0x000ee20000000800 */
[----:B0-----:R-:W-:-:S03]  /*0830*/  IMAD.WIDE R8, R3, 0x4, R6 ;  /* 0x0000000403087825 */ /* 0x001fc600078e0206 */
[----:B------:R-:W0:Y:S04]  /*0840*/  LDS R3, [R11+0x1008] ;  /* 0x001008000b037984 */ /* 0x000e280000000800 */
[----:B------:R1:W-:Y:S04]  /*0850*/  STG.E.128 desc[UR6][R8.64], R12 ;  /* 0x0000000c08007986 */ /* 0x0003e8000c101d06 */
[----:B------:R-:W2:Y:S04]  /*0860*/  LDS R13, [R11+0x1000] ;  /* 0x001000000b0d7984 */ /* 0x000ea80000000800 */
[----:B------:R1:W4:Y:S02]  /*0870*/  LDS R12, [R11+0x1004] ;  /* 0x001004000b0c7984 */ /* 0x0003240000000800 */
[----:B-1----:R-:W-:Y:S01]  /*0880*/  IADD3 R9, R0, UR4, RZ ;  /* 0x0000000400097c10 */ /* 0x002fe2000fffe0ff */
[----:B------:R-:W-:-:S03]  /*0890*/  VIADD R15, R10, UR4 ;  /* 0x000000040a0f7c36 */ /* 0x000fc60008000000 */
[C---:B------:R-:W-:Y:S02]  /*08a0*/  LEA R0, R28.reuse, R9, 0x2 ;  /* 0x000000091c007211 */ /* 0x040fe400078e10ff */
[----:B------:R-:W-:Y:S01]  /*08b0*/  LEA R28, R28, R15, 0x2 ;  /* 0x0000000f1c1c7211 */ /* 0x000fe200078e10ff */
[----:B------:R-:W-:-:S04]  /*08c0*/  IMAD.WIDE R8, R29, 0x4, R6 ;  /* 0x000000041d087825 */ /* 0x000fc800078e0206 */
[----:B---3--:R-:W-:Y:S01]  /*08d0*/  FADD R19, R19, R2 ;  /* 0x0000000213137221 */ /* 0x008fe20000000000 */
[----:B------:R-:W5:Y:S01]  /*08e0*/  LDS R15, [R0+0x2000] ;  /* 0x00200000000f7984 */ /* 0x000f620000000800 */
[----:B------:R-:W-:-:S03]  /*08f0*/  IMAD.WIDE R10, R4, 0x4, R6 ;  /* 0x00000004040a7825 */ /* 0x000fc600078e0206 */
[----:B------:R-:W1:Y:S01]  /*0900*/  LDS R14, [R0+0x2004] ;  /* 0x00200400000e7984 */ /* 0x000e620000000800 */
[----:B------:R-:W-:-:S03]  /*0910*/  IMAD.WIDE R6, R5, 0x4, R6 ;  /* 0x0000000405067825 */ /* 0x000fc600078e0206 */
[----:B------:R-:W3:Y:S01]  /*0920*/  LDS R5, [R28+0x3000] ;  /* 0x003000001c057984 */ /* 0x000ee20000000800 */
[----:B0-----:R-:W-:-:S03]  /*0930*/  FADD R18, R18, R3 ;  /* 0x0000000312127221 */ /* 0x001fc60000000000 */
[----:B------:R-:W0:Y:S04]  /*0940*/  LDS R4, [R28+0x3004] ;  /* 0x003004001c047984 */ /* 0x000e280000000800 */
[----:B------:R-:W0:Y:S01]  /*0950*/  LDS R3, [R28+0x3008] ;  /* 0x003008001c037984 */ /* 0x000e220000000800 */
[----:B--2---:R-:W-:-:S03]  /*0960*/  FADD R16, R16, R13 ;  /* 0x0000000d10107221 */ /* 0x004fc60000000000 */
[----:B------:R-:W2:Y:S01]  /*0970*/  LDS R13, [R0+0x2008] ;  /* 0x00200800000d7984 */ /* 0x000ea20000000800 */
[----:B----4-:R-:W-:-:S03]  /*0980*/  FADD R17, R17, R12 ;  /* 0x0000000c11117221 */ /* 0x010fc60000000000 */
[----:B------:R-:W4:Y:S04]  /*0990*/  LDS R12, [R0+0x200c] ;  /* 0x00200c00000c7984 */ /* 0x000f280000000800 */
[----:B------:R-:W4:Y:S04]  /*09a0*/  LDS R2, [R28+0x300c] ;  /* 0x00300c001c027984 */ /* 0x000f280000000800 */
[----:B------:R-:W-:Y:S01]  /*09b0*/  STG.E.128 desc[UR6][R8.64], R16 ;  /* 0x0000001008007986 */ /* 0x000fe2000c101d06 */
[----:B-----5:R-:W-:Y:S01]  /*09c0*/  FADD R20, R20, R15 ;  /* 0x0000000f14147221 */ /* 0x020fe20000000000 */
[----:B-1----:R-:W-:Y:S01]  /*09d0*/  FADD R21, R21, R14 ;  /* 0x0000000e15157221 */ /* 0x002fe20000000000 */
[----:B---3--:R-:W-:Y:S01]  /*09e0*/  FADD R24, R24, R5 ;  /* 0x0000000518187221 */ /* 0x008fe20000000000 */
[----:B0-----:R-:W-:Y:S01]  /*09f0*/  FADD R25, R25, R4 ;  /* 0x0000000419197221 */ /* 0x001fe20000000000 */
[----:B------:R-:W-:Y:S01]  /*0a00*/  FADD R26, R26, R3 ;  /* 0x000000031a1a7221 */ /* 0x000fe20000000000 */
[----:B--2---:R-:W-:Y:S01]  /*0a10*/  FADD R22, R22, R13 ;  /* 0x0000000d16167221 */ /* 0x004fe20000000000 */
[----:B----4-:R-:W-:Y:S01]  /*0a20*/  FADD R23, R23, R12 ;  /* 0x0000000c17177221 */ /* 0x010fe20000000000 */
[----:B------:R-:W-:-:S04]  /*0a30*/  FADD R27, R27, R2 ;  /* 0x000000021b1b7221 */ /* 0x000fc80000000000 */
[----:B------:R-:W-:Y:S04]  /*0a40*/  STG.E.128 desc[UR6][R10.64], R20 ;  /* 0x000000140a007986 */ /* 0x000fe8000c101d06 */
[----:B------:R-:W-:Y:S01]  /*0a50*/  STG.E.128 desc[UR6][R6.64], R24 ;  /* 0x0000001806007986 */ /* 0x000fe2000c101d06 */
[----:B------:R-:W-:Y:S05]  /*0a60*/  EXIT ;  /* 0x000000000000794d */ /* 0x000fea0003800000 */
.L_x_0:
[----:B------:R-:W-:-:S00]  /*0a70*/  BRA `(.L_x_0) ;  /* 0xfffffffc00fc7947 */ /* 0x000fc0000383ffff */
[----:B------:R-:W-:-:S00]  /*0a80*/  NOP ;  /* 0x0000000000007918 */ /* 0x000fc00000000000 */
[----:B------:R-:W-:-:S00]  /*0a90*/  NOP ;  /* 0x0000000000007918 */ /* 0x000fc00000000000 */
[----:B------:R-:W-:-:S00]  /*0aa0*/  NOP ;  /* 0x0000000000007918 */ /* 0x000fc00000000000 */
[----:B------:R-:W-:-:S00]  /*0ab0*/  NOP ;  /* 0x0000000000007918 */ /* 0x000fc00000000000 */
[----:B------:R-:W-:-:S00]  /*0ac0*/  NOP ;  /* 0x0000000000007918 */ /* 0x000fc00000000000 */
[----:B------:R-:W-:-:S00]  /*0ad0*/  NOP ;  /* 0x0000000000007918 */ /* 0x000fc00000000000 */
[----:B------:R-:W-:-:S00]  /*0ae0*/  NOP ;  /* 0x0000000000007918 */ /* 0x000fc00000000000 */
[----:B------:R-:W-:-:S00]  /*0af0*/  NOP ;  /* 0x0000000000007918 */ /* 0x000fc00000000000 */
.L_x_1:


//--------------------- .nv.shared.triton_poi_fused_add_convolution_2 --------------------------
	.section	.nv.shared.triton_poi_fused_add_convolution_2,"aw",@nobits
	.sectionflags	@""
	.align	16
	.zero		1024


//--------------------- .nv.constant0.triton_poi_fused_add_convolution_2 --------------------------
	.section	.nv.constant0.triton_poi_fused_add_convolution_2,"a",@progbits
	.sectionflags	@""
	.align	4
.nv.constant0.triton_poi_fused_add_convolution_2:
	.zero		568
